//
// Generated by NVIDIA NVVM Compiler
//
// Compiler Build ID: CL-36424714
// Cuda compilation tools, release 13.0, V13.0.88
// Based on NVVM 20.0.0
//

.version 9.0
.target sm_100
.address_size 64

	// .globl	_Z14helloWorld_GPUv
.extern .func  (.param .b32 func_retval0) vprintf
(
	.param .b64 vprintf_param_0,
	.param .b64 vprintf_param_1
)
;
.global .align 1 .b8 $str[14] = {104, 101, 108, 108, 111, 32, 119, 111, 114, 108, 100, 33, 10};

.visible .entry _Z14helloWorld_GPUv()
{
	.reg .b32 	%r<3>;
	.reg .b64 	%rd<3>;

	mov.u64 	%rd1, $str;
	cvta.global.u64 	%rd2, %rd1;
	{ // callseq 0, 0
	.param .b64 param0;
	st.param.b64 	[param0], %rd2;
	.param .b64 param1;
	st.param.b64 	[param1], 0;
	.param .b32 retval0;
	call.uni (retval0), 
	vprintf, 
	(
	param0, 
	param1
	);
	ld.param.b32 	%r1, [retval0];
	} // callseq 0
	ret;

}


// ===== COMPILED SASS (sm_100) =====

	.target	sm_100

	.elftype	@"ET_EXEC"


//--------------------- .note.nv.tkinfo           --------------------------
	.section	.note.nv.tkinfo,"",@"SHT_NOTE"
	.sectionflags	@"SHF_NOTE_NV_TKINFO"
	.tkinfo
        /*0018*/ 	.word	0x00000002
        /*0030*/ 	.string	""
        /*0030*/ 	.string	"ptxas"
        /*0030*/ 	.string	"Cuda compilation tools, release 13.0, V13.0.88"
        /*0030*/ 	.string	"Build cuda_13.0.r13.0/compiler.36424714_0"
        /*0030*/ 	.string	"-arch sm_100 -m 64 "



//--------------------- .note.nv.cuinfo           --------------------------
	.section	.note.nv.cuinfo,"",@"SHT_NOTE"
	.sectionflags	@"SHF_NOTE_NV_CUINFO"
        /*0018*/ 	.short	0x0002
        /*001a*/ 	.short	0x0064
        /*001c*/ 	.short	0x0082
	.zero		2


//--------------------- .nv.info                  --------------------------
	.section	.nv.info,"",@"SHT_CUDA_INFO"
	.align	4


	//----- nvinfo : EIATTR_REGCOUNT
	.align		4
        /*0000*/ 	.byte	0x04, 0x2f
        /*0002*/ 	.short	(.L_2 - .L_1)
	.align		4
.L_1:
        /*0004*/ 	.word	index@(_Z14helloWorld_GPUv)
        /*0008*/ 	.word	0x00000018


	//----- nvinfo : EIATTR_FRAME_SIZE
	.align		4
.L_2:
        /*000c*/ 	.byte	0x04, 0x11
        /*000e*/ 	.short	(.L_4 - .L_3)
	.align		4
.L_3:
        /*0010*/ 	.word	index@(_Z14helloWorld_GPUv)
        /*0014*/ 	.word	0x00000000


	//----- nvinfo : EIATTR_MIN_STACK_SIZE
	.align		4
.L_4:
        /*0018*/ 	.byte	0x04, 0x12
        /*001a*/ 	.short	(.L_6 - .L_5)
	.align		4
.L_5:
        /*001c*/ 	.word	index@(_Z14helloWorld_GPUv)
        /*0020*/ 	.word	0x00000000
.L_6:


//--------------------- .nv.compat                --------------------------
	.section	.nv.compat,"",@"SHT_CUDA_COMPAT_INFO"
	.align	4
        /*0000*/ 	.byte	0x02, 0x09, 0x00, 0x00, 0x02, 0x02, 0x01, 0x00, 0x02, 0x05, 0x05, 0x00, 0x03, 0x07, 0x01, 0x01
        /*0010*/ 	.byte	0x02, 0x03, 0x00, 0x00, 0x02, 0x06, 0x01, 0x00, 0x04, 0x0b, 0x08, 0x00, 0x09, 0x00, 0x00, 0x00
        /*0020*/ 	.byte	0x00, 0x00, 0x00, 0x00


//--------------------- .nv.info._Z14helloWorld_GPUv --------------------------
	.section	.nv.info._Z14helloWorld_GPUv,"",@"SHT_CUDA_INFO"
	.sectionflags	@""
	.align	4


	//----- nvinfo : EIATTR_CUDA_API_VERSION
	.align		4
        /*0000*/ 	.byte	0x04, 0x37
        /*0002*/ 	.short	(.L_8 - .L_7)
.L_7:
        /*0004*/ 	.word	0x00000082


	//----- nvinfo : EIATTR_SPARSE_MMA_MASK
	.align		4
.L_8:
        /*0008*/ 	.byte	0x03, 0x50
        /*000a*/ 	.short	0x0000


	//----- nvinfo : EIATTR_MAXREG_COUNT
	.align		4
        /*000c*/ 	.byte	0x03, 0x1b
        /*000e*/ 	.short	0x00ff


	//----- nvinfo : EIATTR_EXTERNS
	.align		4
        /*0010*/ 	.byte	0x04, 0x0f
        /*0012*/ 	.short	(.L_10 - .L_9)


	//   ....[0]....
	.align		4
.L_9:
        /*0014*/ 	.word	index@(vprintf)


	//----- nvinfo : EIATTR_MERCURY_ISA_VERSION
	.align		4
.L_10:
        /*0018*/ 	.byte	0x03, 0x5f
        /*001a*/ 	.short	0x0101


	//----- nvinfo : EIATTR_VRC_CTA_INIT_COUNT
	.align		4
        /*001c*/ 	.byte	0x02, 0x4a
	.zero		1
	.zero		1


	//----- nvinfo : EIATTR_SYSCALL_OFFSETS
	.align		4
        /*0020*/ 	.byte	0x04, 0x46
        /*0022*/ 	.short	(.L_12 - .L_11)


	//   ....[0]....
.L_11:
        /*0024*/ 	.word	0x00000080


	//----- nvinfo : EIATTR_EXIT_INSTR_OFFSETS
	.align		4
.L_12:
        /*0028*/ 	.byte	0x04, 0x1c
        /*002a*/ 	.short	(.L_14 - .L_13)


	//   ....[0]....
.L_13:
        /*002c*/ 	.word	0x00000090


	//----- nvinfo : EIATTR_SW_WAR
	.align		4
.L_14:
        /*0030*/ 	.byte	0x04, 0x36
        /*0032*/ 	.short	(.L_16 - .L_15)
.L_15:
        /*0034*/ 	.word	0x00000008
.L_16:


//--------------------- .nv.callgraph             --------------------------
	.section	.nv.callgraph,"",@"SHT_CUDA_CALLGRAPH"
	.align	4
	.sectionentsize	8
	.align		4
        /*0000*/ 	.word	0x00000000
	.align		4
        /*0004*/ 	.word	0xffffffff
	.align		4
        /*0008*/ 	.word	index@(_Z14helloWorld_GPUv)
	.align		4
        /*000c*/ 	.word	index@(vprintf)
	.align		4
        /*0010*/ 	.word	0x00000000
	.align		4
        /*0014*/ 	.word	0xfffffffe
	.align		4
        /*0018*/ 	.word	0x00000000
	.align		4
        /*001c*/ 	.word	0xfffffffd
	.align		4
        /*0020*/ 	.word	0x00000000
	.align		4
        /*0024*/ 	.word	0xfffffffc


//--------------------- .nv.constant4             --------------------------
	.section	.nv.constant4,"a",@progbits
	.align	8
	.align		8
.nv.constant4:
        /*0000*/ 	.dword	vprintf
	.align		8
        /*0008*/ 	.dword	$str


//--------------------- .text._Z14helloWorld_GPUv --------------------------
	.section	.text._Z14helloWorld_GPUv,"ax",@progbits
	.align	128
        .global         _Z14helloWorld_GPUv
        .type           _Z14helloWorld_GPUv,@function
        .size           _Z14helloWorld_GPUv,(.L_x_2 - _Z14helloWorld_GPUv)
        .other          _Z14helloWorld_GPUv,@"STO_CUDA_ENTRY STV_DEFAULT"
_Z14helloWorld_GPUv:
.text._Z14helloWorld_GPUv:
[----:B------:R-:W0:Y:S01]  /*0000*/  LDC R1, c[0x0][0x37c] ;  /* 0x0000df00ff017b82 */ /* 0x000e220000000800 */
[----:B------:R-:W-:Y:S01]  /*0010*/  MOV R0, 0x0 ;  /* 0x0000000000007802 */ /* 0x000fe20000000f00 */
[----:B------:R-:W1:Y:S01]  /*0020*/  LDCU.64 UR4, c[0x4][0x8] ;  /* 0x01000100ff0477ac */ /* 0x000e620008000a00 */
[----:B------:R-:W-:-:S05]  /*0030*/  CS2R R6, SRZ ;  /* 0x0000000000067805 */ /* 0x000fca000001ff00 */
[----:B------:R2:W3:Y:S01]  /*0040*/  LDC.64 R2, c[0x4][R0] ;  /* 0x0100000000027b82 */ /* 0x0004e20000000a00 */
[----:B-1----:R-:W-:Y:S02]  /*0050*/  IMAD.U32 R4, RZ, RZ, UR4 ;  /* 0x00000004ff047e24 */ /* 0x002fe4000f8e00ff */
[----:B--2---:R-:W-:-:S07]  /*0060*/  IMAD.U32 R5, RZ, RZ, UR5 ;  /* 0x00000005ff057e24 */ /* 0x004fce000f8e00ff */
[----:B------:R-:W-:-:S07]  /*0070*/  LEPC R20, `(.L_x_0) ;  /* 0x000000001014794e */ /* 0x000fce0000000000 */
[----:B0--3--:R-:W-:Y:S05]  /*0080*/  CALL.ABS.NOINC R2 ;  /* 0x0000000002007343 */ /* 0x009fea0003c00000 */
.L_x_0:
[----:B------:R-:W-:Y:S05]  /*0090*/  EXIT ;  /* 0x000000000000794d */ /* 0x000fea0003800000 */
.L_x_1:
[----:B------:R-:W-:-:S00]  /*00a0*/  BRA `(.L_x_1) ;  /* 0xfffffffc00fc7947 */ /* 0x000fc0000383ffff */
[----:B------:R-:W-:-:S00]  /*00b0*/  NOP ;  /* 0x0000000000007918 */ /* 0x000fc00000000000 */
        /* <DEDUP_REMOVED lines=12> */
.L_x_2:


//--------------------- .nv.global.init           --------------------------
	.section	.nv.global.init,"aw",@progbits
.nv.global.init:
	.type		$str,@object
	.size		$str,(.L_0 - $str)
$str:
        /*0000*/ 	.byte	0x68, 0x65, 0x6c, 0x6c, 0x6f, 0x20, 0x77, 0x6f, 0x72, 0x6c, 0x64, 0x21, 0x0a, 0x00
.L_0:


//--------------------- .nv.shared.reserved.0     --------------------------
	.section	.nv.shared.reserved.0,"aw",@nobits
	.weak		__nv_reservedSMEM_offset_0_alias
	.size		__nv_reservedSMEM_offset_0_alias, 0, 64
	.other		__nv_reservedSMEM_offset_0_alias,@"STO_CUDA_RESERVED_SHARED STV_DEFAULT"
__nv_reservedSMEM_offset_0_alias:
	.zero		0
	.zero		64


//--------------------- .nv.constant0._Z14helloWorld_GPUv --------------------------
	.section	.nv.constant0._Z14helloWorld_GPUv,"a",@progbits
	.sectionflags	@""
	.align	4
.nv.constant0._Z14helloWorld_GPUv:
	.zero		896


//--------------------- SYMBOLS --------------------------

	.type		.nv.reservedSmem.offset0,@object
	.size		.nv.reservedSmem.offset0,0x4
	.type		vprintf,@function
